//
// Generated by NVIDIA NVVM Compiler
//
// Compiler Build ID: CL-36424714
// Cuda compilation tools, release 13.0, V13.0.88
// Based on NVVM 20.0.0
//

.version 9.0
.target sm_100
.address_size 64

	// .globl	_Z39dsyrk_custom_simple_1block_batch_kerneliPiS_dPPKdS_dPPdS_
// _ZZ39dsyrk_custom_simple_1block_batch_kerneliPiS_dPPKdS_dPPdS_E2As has been demoted
// _ZZ39dsyrk_custom_simple_1block_batch_kerneliPiS_dPPKdS_dPPdS_E2Bs has been demoted

.visible .entry _Z39dsyrk_custom_simple_1block_batch_kerneliPiS_dPPKdS_dPPdS_(
	.param .u32 _Z39dsyrk_custom_simple_1block_batch_kerneliPiS_dPPKdS_dPPdS__param_0,
	.param .u64 .ptr .align 1 _Z39dsyrk_custom_simple_1block_batch_kerneliPiS_dPPKdS_dPPdS__param_1,
	.param .u64 .ptr .align 1 _Z39dsyrk_custom_simple_1block_batch_kerneliPiS_dPPKdS_dPPdS__param_2,
	.param .f64 _Z39dsyrk_custom_simple_1block_batch_kerneliPiS_dPPKdS_dPPdS__param_3,
	.param .u64 .ptr .align 1 _Z39dsyrk_custom_simple_1block_batch_kerneliPiS_dPPKdS_dPPdS__param_4,
	.param .u64 .ptr .align 1 _Z39dsyrk_custom_simple_1block_batch_kerneliPiS_dPPKdS_dPPdS__param_5,
	.param .f64 _Z39dsyrk_custom_simple_1block_batch_kerneliPiS_dPPKdS_dPPdS__param_6,
	.param .u64 .ptr .align 1 _Z39dsyrk_custom_simple_1block_batch_kerneliPiS_dPPKdS_dPPdS__param_7,
	.param .u64 .ptr .align 1 _Z39dsyrk_custom_simple_1block_batch_kerneliPiS_dPPKdS_dPPdS__param_8
)
{
	.reg .pred 	%p<29>;
	.reg .b32 	%r<103>;
	.reg .b64 	%rd<37>;
	.reg .b64 	%fd<72>;
	// demoted variable
	.shared .align 8 .b8 _ZZ39dsyrk_custom_simple_1block_batch_kerneliPiS_dPPKdS_dPPdS_E2As[2176];
	// demoted variable
	.shared .align 8 .b8 _ZZ39dsyrk_custom_simple_1block_batch_kerneliPiS_dPPKdS_dPPdS_E2Bs[2176];
	ld.param.u32 	%r50, [_Z39dsyrk_custom_simple_1block_batch_kerneliPiS_dPPKdS_dPPdS__param_0];
	ld.param.u64 	%rd4, [_Z39dsyrk_custom_simple_1block_batch_kerneliPiS_dPPKdS_dPPdS__param_1];
	ld.param.u64 	%rd5, [_Z39dsyrk_custom_simple_1block_batch_kerneliPiS_dPPKdS_dPPdS__param_2];
	ld.param.u64 	%rd6, [_Z39dsyrk_custom_simple_1block_batch_kerneliPiS_dPPKdS_dPPdS__param_4];
	ld.param.u64 	%rd7, [_Z39dsyrk_custom_simple_1block_batch_kerneliPiS_dPPKdS_dPPdS__param_5];
	ld.param.u64 	%rd8, [_Z39dsyrk_custom_simple_1block_batch_kerneliPiS_dPPKdS_dPPdS__param_7];
	ld.param.u64 	%rd9, [_Z39dsyrk_custom_simple_1block_batch_kerneliPiS_dPPKdS_dPPdS__param_8];
	cvta.to.global.u64 	%rd10, %rd8;
	cvta.to.global.u64 	%rd11, %rd6;
	cvta.to.global.u64 	%rd12, %rd9;
	cvta.to.global.u64 	%rd13, %rd7;
	cvta.to.global.u64 	%rd14, %rd5;
	cvta.to.global.u64 	%rd15, %rd4;
	mov.u32 	%r1, %tid.x;
	mov.u32 	%r2, %tid.y;
	mov.u32 	%r51, %ctaid.x;
	mul.wide.u32 	%rd16, %r51, 4;
	add.s64 	%rd17, %rd15, %rd16;
	ld.global.u32 	%r3, [%rd17];
	add.s64 	%rd18, %rd14, %rd16;
	ld.global.u32 	%r52, [%rd18];
	add.s64 	%rd19, %rd13, %rd16;
	ld.global.u32 	%r5, [%rd19];
	add.s64 	%rd20, %rd12, %rd16;
	ld.global.u32 	%r6, [%rd20];
	mul.wide.u32 	%rd21, %r51, 8;
	add.s64 	%rd22, %rd11, %rd21;
	ld.global.u64 	%rd23, [%rd22];
	cvta.to.global.u64 	%rd1, %rd23;
	add.s64 	%rd24, %rd10, %rd21;
	ld.global.u64 	%rd2, [%rd24];
	bar.sync 	0;
	setp.eq.s32 	%p1, %r52, 0;
	setp.lt.s32 	%p2, %r3, 1;
	or.pred  	%p3, %p2, %p1;
	@%p3 bra 	$L__BB0_21;
	mul.lo.s32 	%r55, %r2, 136;
	mov.u32 	%r56, _ZZ39dsyrk_custom_simple_1block_batch_kerneliPiS_dPPKdS_dPPdS_E2As;
	add.s32 	%r57, %r56, %r55;
	shl.b32 	%r58, %r1, 3;
	add.s32 	%r7, %r57, %r58;
	mul.lo.s32 	%r59, %r1, 136;
	mov.u32 	%r60, _ZZ39dsyrk_custom_simple_1block_batch_kerneliPiS_dPPKdS_dPPdS_E2Bs;
	add.s32 	%r61, %r60, %r59;
	shl.b32 	%r62, %r2, 3;
	add.s32 	%r8, %r61, %r62;
	add.s32 	%r9, %r56, %r59;
	add.s32 	%r10, %r9, %r62;
	add.s32 	%r63, %r60, %r55;
	add.s32 	%r11, %r63, %r58;
	shl.b32 	%r64, %r2, 7;
	sub.s32 	%r12, %r63, %r64;
	cvta.to.global.u64 	%rd3, %rd2;
	mov.b32 	%r88, 0;
	mov.u32 	%r101, %r1;
	mov.u32 	%r99, %r2;
$L__BB0_2:
	setp.eq.s32 	%p4, %r50, 0;
	selp.b32 	%r86, %r86, %r2, %p4;
	selp.b32 	%r84, %r1, %r84, %p4;
	mov.b32 	%r93, 0;
	add.s32 	%r76, %r88, %r1;
$L__BB0_3:
	setp.lt.s32 	%p5, %r52, 1;
	selp.b32 	%r99, %r2, %r99, %p4;
	selp.b32 	%r101, %r101, %r1, %p4;
	selp.b32 	%r100, %r2, %r86, %p4;
	selp.b32 	%r102, %r84, %r1, %p4;
	bar.sync 	0;
	mov.f64 	%fd71, 0d0000000000000000;
	@%p5 bra 	$L__BB0_17;
	mov.b32 	%r98, 0;
	mov.f64 	%fd71, 0d0000000000000000;
$L__BB0_5:
	@%p4 bra 	$L__BB0_10;
	setp.ge.s32 	%p8, %r101, %r52;
	setp.ge.s32 	%p9, %r99, %r3;
	mov.f64 	%fd70, 0d0000000000000000;
	or.pred  	%p10, %p8, %p9;
	@%p10 bra 	$L__BB0_8;
	mad.lo.s32 	%r67, %r99, %r5, %r101;
	mul.wide.s32 	%rd25, %r67, 8;
	add.s64 	%rd26, %rd1, %rd25;
	ld.global.f64 	%fd70, [%rd26];
$L__BB0_8:
	st.shared.f64 	[%r7], %fd70;
	setp.ge.s32 	%p11, %r102, %r52;
	setp.ge.s32 	%p12, %r100, %r3;
	or.pred  	%p13, %p11, %p12;
	@%p13 bra 	$L__BB0_15;
	mad.lo.s32 	%r68, %r100, %r5, %r102;
	mul.wide.s32 	%rd28, %r68, 8;
	add.s64 	%rd29, %rd1, %rd28;
	ld.global.f64 	%fd13, [%rd29];
	st.shared.f64 	[%r8], %fd13;
	bra.uni 	$L__BB0_16;
$L__BB0_10:
	setp.ge.s32 	%p14, %r101, %r3;
	setp.ge.s32 	%p15, %r99, %r52;
	mov.f64 	%fd69, 0d0000000000000000;
	or.pred  	%p16, %p14, %p15;
	@%p16 bra 	$L__BB0_12;
	mad.lo.s32 	%r69, %r99, %r5, %r101;
	mul.wide.s32 	%rd30, %r69, 8;
	add.s64 	%rd31, %rd1, %rd30;
	ld.global.f64 	%fd69, [%rd31];
$L__BB0_12:
	st.shared.f64 	[%r10], %fd69;
	setp.ge.s32 	%p17, %r102, %r3;
	setp.ge.s32 	%p18, %r100, %r52;
	or.pred  	%p19, %p17, %p18;
	@%p19 bra 	$L__BB0_14;
	mad.lo.s32 	%r70, %r100, %r5, %r102;
	mul.wide.s32 	%rd33, %r70, 8;
	add.s64 	%rd34, %rd1, %rd33;
	ld.global.f64 	%fd15, [%rd34];
	st.shared.f64 	[%r11], %fd15;
	bra.uni 	$L__BB0_16;
$L__BB0_14:
	mov.b64 	%rd32, 0;
	st.shared.u64 	[%r11], %rd32;
	bra.uni 	$L__BB0_16;
$L__BB0_15:
	mov.b64 	%rd27, 0;
	st.shared.u64 	[%r8], %rd27;
$L__BB0_16:
	bar.sync 	0;
	ld.shared.f64 	%fd16, [%r9];
	ld.shared.f64 	%fd17, [%r12];
	fma.rn.f64 	%fd18, %fd16, %fd17, %fd71;
	ld.shared.f64 	%fd19, [%r9+8];
	ld.shared.f64 	%fd20, [%r12+136];
	fma.rn.f64 	%fd21, %fd19, %fd20, %fd18;
	ld.shared.f64 	%fd22, [%r9+16];
	ld.shared.f64 	%fd23, [%r12+272];
	fma.rn.f64 	%fd24, %fd22, %fd23, %fd21;
	ld.shared.f64 	%fd25, [%r9+24];
	ld.shared.f64 	%fd26, [%r12+408];
	fma.rn.f64 	%fd27, %fd25, %fd26, %fd24;
	ld.shared.f64 	%fd28, [%r9+32];
	ld.shared.f64 	%fd29, [%r12+544];
	fma.rn.f64 	%fd30, %fd28, %fd29, %fd27;
	ld.shared.f64 	%fd31, [%r9+40];
	ld.shared.f64 	%fd32, [%r12+680];
	fma.rn.f64 	%fd33, %fd31, %fd32, %fd30;
	ld.shared.f64 	%fd34, [%r9+48];
	ld.shared.f64 	%fd35, [%r12+816];
	fma.rn.f64 	%fd36, %fd34, %fd35, %fd33;
	ld.shared.f64 	%fd37, [%r9+56];
	ld.shared.f64 	%fd38, [%r12+952];
	fma.rn.f64 	%fd39, %fd37, %fd38, %fd36;
	ld.shared.f64 	%fd40, [%r9+64];
	ld.shared.f64 	%fd41, [%r12+1088];
	fma.rn.f64 	%fd42, %fd40, %fd41, %fd39;
	ld.shared.f64 	%fd43, [%r9+72];
	ld.shared.f64 	%fd44, [%r12+1224];
	fma.rn.f64 	%fd45, %fd43, %fd44, %fd42;
	ld.shared.f64 	%fd46, [%r9+80];
	ld.shared.f64 	%fd47, [%r12+1360];
	fma.rn.f64 	%fd48, %fd46, %fd47, %fd45;
	ld.shared.f64 	%fd49, [%r9+88];
	ld.shared.f64 	%fd50, [%r12+1496];
	fma.rn.f64 	%fd51, %fd49, %fd50, %fd48;
	ld.shared.f64 	%fd52, [%r9+96];
	ld.shared.f64 	%fd53, [%r12+1632];
	fma.rn.f64 	%fd54, %fd52, %fd53, %fd51;
	ld.shared.f64 	%fd55, [%r9+104];
	ld.shared.f64 	%fd56, [%r12+1768];
	fma.rn.f64 	%fd57, %fd55, %fd56, %fd54;
	ld.shared.f64 	%fd58, [%r9+112];
	ld.shared.f64 	%fd59, [%r12+1904];
	fma.rn.f64 	%fd60, %fd58, %fd59, %fd57;
	ld.shared.f64 	%fd61, [%r9+120];
	ld.shared.f64 	%fd62, [%r12+2040];
	fma.rn.f64 	%fd71, %fd61, %fd62, %fd60;
	add.s32 	%r71, %r101, 16;
	add.s32 	%r72, %r99, 16;
	selp.b32 	%r99, %r72, %r99, %p4;
	selp.b32 	%r101, %r101, %r71, %p4;
	add.s32 	%r73, %r100, 16;
	add.s32 	%r74, %r102, 16;
	selp.b32 	%r100, %r73, %r100, %p4;
	selp.b32 	%r102, %r102, %r74, %p4;
	bar.sync 	0;
	add.s32 	%r98, %r98, 16;
	setp.lt.s32 	%p21, %r98, %r52;
	@%p21 bra 	$L__BB0_5;
$L__BB0_17:
	setp.ge.s32 	%p22, %r76, %r3;
	add.s32 	%r43, %r93, %r2;
	setp.gt.u32 	%p23, %r43, %r76;
	or.pred  	%p24, %p22, %p23;
	@%p24 bra 	$L__BB0_19;
	ld.param.f64 	%fd67, [_Z39dsyrk_custom_simple_1block_batch_kerneliPiS_dPPKdS_dPPdS__param_6];
	ld.param.f64 	%fd66, [_Z39dsyrk_custom_simple_1block_batch_kerneliPiS_dPPKdS_dPPdS__param_3];
	add.s32 	%r78, %r88, %r1;
	mad.lo.s32 	%r79, %r43, %r6, %r78;
	mul.wide.s32 	%rd35, %r79, 8;
	add.s64 	%rd36, %rd3, %rd35;
	ld.global.f64 	%fd63, [%rd36];
	mul.f64 	%fd64, %fd67, %fd63;
	fma.rn.f64 	%fd65, %fd66, %fd71, %fd64;
	st.global.f64 	[%rd36], %fd65;
$L__BB0_19:
	add.s32 	%r80, %r102, 16;
	add.s32 	%r81, %r100, 16;
	selp.b32 	%r86, %r100, %r81, %p4;
	selp.b32 	%r84, %r80, %r102, %p4;
	add.s32 	%r93, %r93, 16;
	setp.lt.s32 	%p26, %r93, %r3;
	@%p26 bra 	$L__BB0_3;
	setp.eq.s32 	%p27, %r50, 0;
	add.s32 	%r82, %r99, 16;
	add.s32 	%r83, %r101, 16;
	selp.b32 	%r99, %r99, %r82, %p27;
	selp.b32 	%r101, %r83, %r101, %p27;
	add.s32 	%r88, %r88, 16;
	setp.lt.s32 	%p28, %r88, %r3;
	@%p28 bra 	$L__BB0_2;
$L__BB0_21:
	ret;

}


// ===== COMPILED SASS (sm_100) =====

	.target	sm_100

	.elftype	@"ET_EXEC"


//--------------------- .note.nv.tkinfo           --------------------------
	.section	.note.nv.tkinfo,"",@"SHT_NOTE"
	.sectionflags	@"SHF_NOTE_NV_TKINFO"
	.tkinfo
        /*0018*/ 	.word	0x00000002
        /*0030*/ 	.string	""
        /*0030*/ 	.string	"ptxas"
        /*0030*/ 	.string	"Cuda compilation tools, release 13.0, V13.0.88"
        /*0030*/ 	.string	"Build cuda_13.0.r13.0/compiler.36424714_0"
        /*0030*/ 	.string	"-arch sm_100 -m 64 "



//--------------------- .note.nv.cuinfo           --------------------------
	.section	.note.nv.cuinfo,"",@"SHT_NOTE"
	.sectionflags	@"SHF_NOTE_NV_CUINFO"
        /*0018*/ 	.short	0x0002
        /*001a*/ 	.short	0x0064
        /*001c*/ 	.short	0x0082
	.zero		2


//--------------------- .nv.info                  --------------------------
	.section	.nv.info,"",@"SHT_CUDA_INFO"
	.align	4


	//----- nvinfo : EIATTR_REGCOUNT
	.align		4
        /*0000*/ 	.byte	0x04, 0x2f
        /*0002*/ 	.short	(.L_1 - .L_0)
	.align		4
.L_0:
        /*0004*/ 	.word	index@(_Z39dsyrk_custom_simple_1block_batch_kerneliPiS_dPPKdS_dPPdS_)
        /*0008*/ 	.word	0x00000025


	//----- nvinfo : EIATTR_FRAME_SIZE
	.align		4
.L_1:
        /*000c*/ 	.byte	0x04, 0x11
        /*000e*/ 	.short	(.L_3 - .L_2)
	.align		4
.L_2:
        /*0010*/ 	.word	index@(_Z39dsyrk_custom_simple_1block_batch_kerneliPiS_dPPKdS_dPPdS_)
        /*0014*/ 	.word	0x00000000


	//----- nvinfo : EIATTR_MIN_STACK_SIZE
	.align		4
.L_3:
        /*0018*/ 	.byte	0x04, 0x12
        /*001a*/ 	.short	(.L_5 - .L_4)
	.align		4
.L_4:
        /*001c*/ 	.word	index@(_Z39dsyrk_custom_simple_1block_batch_kerneliPiS_dPPKdS_dPPdS_)
        /*0020*/ 	.word	0x00000000
.L_5:


//--------------------- .nv.compat                --------------------------
	.section	.nv.compat,"",@"SHT_CUDA_COMPAT_INFO"
	.align	4
        /*0000*/ 	.byte	0x02, 0x09, 0x00, 0x00, 0x02, 0x02, 0x01, 0x00, 0x02, 0x05, 0x05, 0x00, 0x03, 0x07, 0x01, 0x01
        /*0010*/ 	.byte	0x02, 0x03, 0x00, 0x00, 0x02, 0x06, 0x01, 0x00, 0x04, 0x0b, 0x08, 0x00, 0x01, 0x00, 0x00, 0x00
        /*0020*/ 	.byte	0x00, 0x00, 0x00, 0x00


//--------------------- .nv.info._Z39dsyrk_custom_simple_1block_batch_kerneliPiS_dPPKdS_dPPdS_ --------------------------
	.section	.nv.info._Z39dsyrk_custom_simple_1block_batch_kerneliPiS_dPPKdS_dPPdS_,"",@"SHT_CUDA_INFO"
	.sectionflags	@""
	.align	4


	//----- nvinfo : EIATTR_CUDA_API_VERSION
	.align		4
        /*0000*/ 	.byte	0x04, 0x37
        /*0002*/ 	.short	(.L_7 - .L_6)
.L_6:
        /*0004*/ 	.word	0x00000082


	//----- nvinfo : EIATTR_KPARAM_INFO
	.align		4
.L_7:
        /*0008*/ 	.byte	0x04, 0x17
        /*000a*/ 	.short	(.L_9 - .L_8)
.L_8:
        /*000c*/ 	.word	0x00000000
        /*0010*/ 	.short	0x0008
        /*0012*/ 	.short	0x0040
        /*0014*/ 	.byte	0x00, 0xf5, 0x21, 0x00


	//----- nvinfo : EIATTR_KPARAM_INFO
	.align		4
.L_9:
        /*0018*/ 	.byte	0x04, 0x17
        /*001a*/ 	.short	(.L_11 - .L_10)
.L_10:
        /*001c*/ 	.word	0x00000000
        /*0020*/ 	.short	0x0007
        /*0022*/ 	.short	0x0038
        /*0024*/ 	.byte	0x00, 0xf5, 0x21, 0x00


	//----- nvinfo : EIATTR_KPARAM_INFO
	.align		4
.L_11:
        /*0028*/ 	.byte	0x04, 0x17
        /*002a*/ 	.short	(.L_13 - .L_12)
.L_12:
        /*002c*/ 	.word	0x00000000
        /*0030*/ 	.short	0x0006
        /*0032*/ 	.short	0x0030
        /*0034*/ 	.byte	0x00, 0xf0, 0x21, 0x00


	//----- nvinfo : EIATTR_KPARAM_INFO
	.align		4
.L_13:
        /*0038*/ 	.byte	0x04, 0x17
        /*003a*/ 	.short	(.L_15 - .L_14)
.L_14:
        /*003c*/ 	.word	0x00000000
        /*0040*/ 	.short	0x0005
        /*0042*/ 	.short	0x0028
        /*0044*/ 	.byte	0x00, 0xf5, 0x21, 0x00


	//----- nvinfo : EIATTR_KPARAM_INFO
	.align		4
.L_15:
        /*0048*/ 	.byte	0x04, 0x17
        /*004a*/ 	.short	(.L_17 - .L_16)
.L_16:
        /*004c*/ 	.word	0x00000000
        /*0050*/ 	.short	0x0004
        /*0052*/ 	.short	0x0020
        /*0054*/ 	.byte	0x00, 0xf5, 0x21, 0x00


	//----- nvinfo : EIATTR_KPARAM_INFO
	.align		4
.L_17:
        /*0058*/ 	.byte	0x04, 0x17
        /*005a*/ 	.short	(.L_19 - .L_18)
.L_18:
        /*005c*/ 	.word	0x00000000
        /*0060*/ 	.short	0x0003
        /*0062*/ 	.short	0x0018
        /*0064*/ 	.byte	0x00, 0xf0, 0x21, 0x00


	//----- nvinfo : EIATTR_KPARAM_INFO
	.align		4
.L_19:
        /*0068*/ 	.byte	0x04, 0x17
        /*006a*/ 	.short	(.L_21 - .L_20)
.L_20:
        /*006c*/ 	.word	0x00000000
        /*0070*/ 	.short	0x0002
        /*0072*/ 	.short	0x0010
        /*0074*/ 	.byte	0x00, 0xf5, 0x21, 0x00


	//----- nvinfo : EIATTR_KPARAM_INFO
	.align		4
.L_21:
        /*0078*/ 	.byte	0x04, 0x17
        /*007a*/ 	.short	(.L_23 - .L_22)
.L_22:
        /*007c*/ 	.word	0x00000000
        /*0080*/ 	.short	0x0001
        /*0082*/ 	.short	0x0008
        /*0084*/ 	.byte	0x00, 0xf5, 0x21, 0x00


	//----- nvinfo : EIATTR_KPARAM_INFO
	.align		4
.L_23:
        /*0088*/ 	.byte	0x04, 0x17
        /*008a*/ 	.short	(.L_25 - .L_24)
.L_24:
        /*008c*/ 	.word	0x00000000
        /*0090*/ 	.short	0x0000
        /*0092*/ 	.short	0x0000
        /*0094*/ 	.byte	0x00, 0xf0, 0x11, 0x00


	//----- nvinfo : EIATTR_SPARSE_MMA_MASK
	.align		4
.L_25:
        /*0098*/ 	.byte	0x03, 0x50
        /*009a*/ 	.short	0x0000


	//----- nvinfo : EIATTR_MAXREG_COUNT
	.align		4
        /*009c*/ 	.byte	0x03, 0x1b
        /*009e*/ 	.short	0x00ff


	//----- nvinfo : EIATTR_NUM_BARRIERS
	.align		4
        /*00a0*/ 	.byte	0x02, 0x4c
        /*00a2*/ 	.byte	0x01
	.zero		1


	//----- nvinfo : EIATTR_MERCURY_ISA_VERSION
	.align		4
        /*00a4*/ 	.byte	0x03, 0x5f
        /*00a6*/ 	.short	0x0101


	//----- nvinfo : EIATTR_VRC_CTA_INIT_COUNT
	.align		4
        /*00a8*/ 	.byte	0x02, 0x4a
	.zero		1
	.zero		1


	//----- nvinfo : EIATTR_EXIT_INSTR_OFFSETS
	.align		4
        /*00ac*/ 	.byte	0x04, 0x1c
        /*00ae*/ 	.short	(.L_27 - .L_26)


	//   ....[0]....
.L_26:
        /*00b0*/ 	.word	0x00000180


	//   ....[1]....
        /*00b4*/ 	.word	0x00000af0


	//----- nvinfo : EIATTR_CBANK_PARAM_SIZE
	.align		4
.L_27:
        /*00b8*/ 	.byte	0x03, 0x19
        /*00ba*/ 	.short	0x0048


	//----- nvinfo : EIATTR_PARAM_CBANK
	.align		4
        /*00bc*/ 	.byte	0x04, 0x0a
        /*00be*/ 	.short	(.L_29 - .L_28)
	.align		4
.L_28:
        /*00c0*/ 	.word	index@(.nv.constant0._Z39dsyrk_custom_simple_1block_batch_kerneliPiS_dPPKdS_dPPdS_)
        /*00c4*/ 	.short	0x0380
        /*00c6*/ 	.short	0x0048


	//----- nvinfo : EIATTR_SW_WAR
	.align		4
.L_29:
        /*00c8*/ 	.byte	0x04, 0x36
        /*00ca*/ 	.short	(.L_31 - .L_30)
.L_30:
        /*00cc*/ 	.word	0x00000008
.L_31:


//--------------------- .nv.callgraph             --------------------------
	.section	.nv.callgraph,"",@"SHT_CUDA_CALLGRAPH"
	.align	4
	.sectionentsize	8
	.align		4
        /*0000*/ 	.word	0x00000000
	.align		4
        /*0004*/ 	.word	0xffffffff
	.align		4
        /*0008*/ 	.word	0x00000000
	.align		4
        /*000c*/ 	.word	0xfffffffe
	.align		4
        /*0010*/ 	.word	0x00000000
	.align		4
        /*0014*/ 	.word	0xfffffffd
	.align		4
        /*0018*/ 	.word	0x00000000
	.align		4
        /*001c*/ 	.word	0xfffffffc


//--------------------- .text._Z39dsyrk_custom_simple_1block_batch_kerneliPiS_dPPKdS_dPPdS_ --------------------------
	.section	.text._Z39dsyrk_custom_simple_1block_batch_kerneliPiS_dPPKdS_dPPdS_,"ax",@progbits
	.align	128
        .global         _Z39dsyrk_custom_simple_1block_batch_kerneliPiS_dPPKdS_dPPdS_
        .type           _Z39dsyrk_custom_simple_1block_batch_kerneliPiS_dPPKdS_dPPdS_,@function
        .size           _Z39dsyrk_custom_simple_1block_batch_kerneliPiS_dPPKdS_dPPdS_,(.L_x_7 - _Z39dsyrk_custom_simple_1block_batch_kerneliPiS_dPPKdS_dPPdS_)
        .other          _Z39dsyrk_custom_simple_1block_batch_kerneliPiS_dPPKdS_dPPdS_,@"STO_CUDA_ENTRY STV_DEFAULT"
_Z39dsyrk_custom_simple_1block_batch_kerneliPiS_dPPKdS_dPPdS_:
.text._Z39dsyrk_custom_simple_1block_batch_kerneliPiS_dPPKdS_dPPdS_:
[----:B------:R-:W-:Y:S01]  /*0000*/  LDC R1, c[0x0][0x37c] ;  /* 0x0000df00ff017b82 */ /* 0x000fe20000000800 */
[----:B------:R-:W0:Y:S07]  /*0010*/  S2R R3, SR_CTAID.X ;  /* 0x0000000000037919 */ /* 0x000e2e0000002500 */
[----:B------:R-:W0:Y:S01]  /*0020*/  LDC.64 R4, c[0x0][0x390] ;  /* 0x0000e400ff047b82 */ /* 0x000e220000000a00 */
[----:B------:R-:W1:Y:S07]  /*0030*/  LDCU.64 UR8, c[0x0][0x358] ;  /* 0x00006b00ff0877ac */ /* 0x000e6e0008000a00 */
[----:B------:R-:W2:Y:S08]  /*0040*/  LDC.64 R6, c[0x0][0x388] ;  /* 0x0000e200ff067b82 */ /* 0x000eb00000000a00 */
[----:B------:R-:W3:Y:S08]  /*0050*/  LDC.64 R12, c[0x0][0x3a0] ;  /* 0x0000e800ff0c7b82 */ /* 0x000ef00000000a00 */
[----:B------:R-:W4:Y:S01]  /*0060*/  LDC.64 R10, c[0x0][0x3b8] ;  /* 0x0000ee00ff0a7b82 */ /* 0x000f220000000a00 */
[----:B0-----:R-:W-:-:S07]  /*0070*/  IMAD.WIDE.U32 R4, R3, 0x4, R4 ;  /* 0x0000000403047825 */ /* 0x001fce00078e0004 */
[----:B------:R-:W0:Y:S01]  /*0080*/  LDC.64 R8, c[0x0][0x3a8] ;  /* 0x0000ea00ff087b82 */ /* 0x000e220000000a00 */
[C---:B--2---:R-:W-:Y:S01]  /*0090*/  IMAD.WIDE.U32 R6, R3.reuse, 0x4, R6 ;  /* 0x0000000403067825 */ /* 0x044fe200078e0006 */
[----:B-1----:R-:W2:Y:S04]  /*00a0*/  LDG.E R0, desc[UR8][R4.64] ;  /* 0x0000000804007981 */ /* 0x002ea8000c1e1900 */
[----:B------:R-:W2:Y:S02]  /*00b0*/  LDG.E R2, desc[UR8][R6.64] ;  /* 0x0000000806027981 */ /* 0x000ea4000c1e1900 */
[----:B------:R-:W1:Y:S01]  /*00c0*/  LDC.64 R14, c[0x0][0x3c0] ;  /* 0x0000f000ff0e7b82 */ /* 0x000e620000000a00 */
[----:B---3--:R-:W-:-:S04]  /*00d0*/  IMAD.WIDE.U32 R12, R3, 0x8, R12 ;  /* 0x00000008030c7825 */ /* 0x008fc800078e000c */
[C---:B----4-:R-:W-:Y:S02]  /*00e0*/  IMAD.WIDE.U32 R10, R3.reuse, 0x8, R10 ;  /* 0x00000008030a7825 */ /* 0x050fe400078e000a */
[----:B------:R-:W5:Y:S04]  /*00f0*/  LDG.E.64 R12, desc[UR8][R12.64] ;  /* 0x000000080c0c7981 */ /* 0x000f68000c1e1b00 */
[----:B------:R-:W5:Y:S01]  /*0100*/  LDG.E.64 R10, desc[UR8][R10.64] ;  /* 0x000000080a0a7981 */ /* 0x000f62000c1e1b00 */
[----:B0-----:R-:W-:-:S04]  /*0110*/  IMAD.WIDE.U32 R8, R3, 0x4, R8 ;  /* 0x0000000403087825 */ /* 0x001fc800078e0008 */
[----:B-1----:R-:W-:Y:S02]  /*0120*/  IMAD.WIDE.U32 R14, R3, 0x4, R14 ;  /* 0x00000004030e7825 */ /* 0x002fe400078e000e */
[----:B------:R0:W5:Y:S04]  /*0130*/  LDG.E R3, desc[UR8][R8.64] ;  /* 0x0000000808037981 */ /* 0x000168000c1e1900 */
[----:B------:R0:W5:Y:S01]  /*0140*/  LDG.E R4, desc[UR8][R14.64] ;  /* 0x000000080e047981 */ /* 0x000162000c1e1900 */
[----:B------:R-:W-:Y:S01]  /*0150*/  BAR.SYNC.DEFER_BLOCKING 0x0 ;  /* 0x0000000000007b1d */ /* 0x000fe20000010000 */
[----:B--2---:R-:W-:-:S04]  /*0160*/  ISETP.NE.AND P0, PT, R0, RZ, PT ;  /* 0x000000ff0000720c */ /* 0x004fc80003f05270 */
[----:B------:R-:W-:-:S13]  /*0170*/  ISETP.LT.OR P0, PT, R2, 0x1, !P0 ;  /* 0x000000010200780c */ /* 0x000fda0004701670 */
[----:B0-----:R-:W-:Y:S05]  /*0180*/  @P0 EXIT ;  /* 0x000000000000094d */ /* 0x001fea0003800000 */
[----:B------:R-:W0:Y:S01]  /*0190*/  S2R R16, SR_CgaCtaId ;  /* 0x0000000000107919 */ /* 0x000e220000008800 */
[----:B------:R-:W-:Y:S01]  /*01a0*/  MOV R6, 0x400 ;  /* 0x0000040000067802 */ /* 0x000fe20000000f00 */
[----:B------:R-:W-:Y:S01]  /*01b0*/  UMOV UR4, URZ ;  /* 0x000000ff00047c82 */ /* 0x000fe20008000000 */
[----:B------:R-:W1:Y:S03]  /*01c0*/  S2R R5, SR_TID.Y ;  /* 0x0000000000057919 */ /* 0x000e660000002200 */
[----:B------:R-:W-:Y:S01]  /*01d0*/  VIADD R7, R6, 0x880 ;  /* 0x0000088006077836 */ /* 0x000fe20000000000 */
[----:B------:R-:W2:Y:S01]  /*01e0*/  S2R R21, SR_TID.X ;  /* 0x0000000000157919 */ /* 0x000ea20000002100 */
[----:B0-----:R-:W-:-:S03]  /*01f0*/  LEA R6, R16, R6, 0x18 ;  /* 0x0000000610067211 */ /* 0x001fc600078ec0ff */
[----:B------:R-:W-:Y:S01]  /*0200*/  LEA R16, R16, R7, 0x18 ;  /* 0x0000000710107211 */ /* 0x000fe200078ec0ff */
[----:B-1----:R-:W-:Y:S02]  /*0210*/  IMAD.MOV.U32 R34, RZ, RZ, R5 ;  /* 0x000000ffff227224 */ /* 0x002fe400078e0005 */
[--C-:B------:R-:W-:Y:S02]  /*0220*/  IMAD R14, R5, 0x88, R6.reuse ;  /* 0x00000088050e7824 */ /* 0x100fe400078e0206 */
[C---:B--2---:R-:W-:Y:S02]  /*0230*/  IMAD R8, R21.reuse, 0x88, R6 ;  /* 0x0000008815087824 */ /* 0x044fe400078e0206 */
[--C-:B------:R-:W-:Y:S02]  /*0240*/  IMAD R6, R21, 0x88, R16.reuse ;  /* 0x0000008815067824 */ /* 0x100fe400078e0210 */
[C---:B------:R-:W-:Y:S01]  /*0250*/  IMAD R16, R5.reuse, 0x88, R16 ;  /* 0x0000008805107824 */ /* 0x040fe200078e0210 */
[----:B------:R-:W-:Y:S01]  /*0260*/  LEA R28, R5, R8, 0x3 ;  /* 0x00000008051c7211 */ /* 0x000fe200078e18ff */
[----:B------:R-:W-:-:S02]  /*0270*/  IMAD R9, R21, 0x8, R14 ;  /* 0x0000000815097824 */ /* 0x000fc400078e020e */
[----:B------:R-:W-:Y:S02]  /*0280*/  IMAD R29, R5, 0x8, R6 ;  /* 0x00000008051d7824 */ /* 0x000fe400078e0206 */
[--C-:B------:R-:W-:Y:S02]  /*0290*/  IMAD R30, R21, 0x8, R16.reuse ;  /* 0x00000008151e7824 */ /* 0x100fe400078e0210 */
[----:B------:R-:W-:-:S07]  /*02a0*/  IMAD R31, R5, -0x80, R16 ;  /* 0xffffff80051f7824 */ /* 0x000fce00078e0210 */
.L_x_5:
[----:B------:R-:W0:Y:S01]  /*02b0*/  S2R R32, SR_TID.X ;  /* 0x0000000000207919 */ /* 0x000e220000002100 */
[----:B------:R-:W1:Y:S02]  /*02c0*/  LDCU UR5, c[0x0][0x380] ;  /* 0x00007000ff0577ac */ /* 0x000e640008000800 */
[----:B-1----:R-:W-:Y:S01]  /*02d0*/  ISETP.NE.AND P2, PT, RZ, UR5, PT ;  /* 0x00000005ff007c0c */ /* 0x002fe2000bf45270 */
[----:B------:R-:W-:-:S03]  /*02e0*/  UMOV UR5, URZ ;  /* 0x000000ff00057c82 */ /* 0x000fc60008000000 */
[----:B------:R-:W-:Y:S02]  /*02f0*/  SEL R20, R20, R5, !P2 ;  /* 0x0000000514147207 */ /* 0x000fe40005000000 */
[----:B0-----:R-:W-:-:S07]  /*0300*/  SEL R33, R32, R33, !P2 ;  /* 0x0000002120217207 */ /* 0x001fce0005000000 */
.L_x_4:
[----:B------:R-:W-:Y:S01]  /*0310*/  BAR.SYNC.DEFER_BLOCKING 0x0 ;  /* 0x0000000000007b1d */ /* 0x000fe20000010000 */
[----:B------:R-:W-:Y:S02]  /*0320*/  ISETP.GE.AND P0, PT, R0, 0x1, PT ;  /* 0x000000010000780c */ /* 0x000fe40003f06270 */
[----:B------:R-:W-:Y:S02]  /*0330*/  CS2R R26, SRZ ;  /* 0x00000000001a7805 */ /* 0x000fe4000001ff00 */
[----:B------:R-:W-:Y:S02]  /*0340*/  SEL R34, R5, R34, !P2 ;  /* 0x0000002205227207 */ /* 0x000fe40005000000 */
[----:B------:R-:W-:Y:S02]  /*0350*/  SEL R21, R21, R32, !P2 ;  /* 0x0000002015157207 */ /* 0x000fe40005000000 */
[----:B------:R-:W-:Y:S02]  /*0360*/  SEL R20, R5, R20, !P2 ;  /* 0x0000001405147207 */ /* 0x000fe40005000000 */
[----:B------:R-:W-:-:S03]  /*0370*/  SEL R33, R33, R32, !P2 ;  /* 0x0000002021217207 */ /* 0x000fc60005000000 */
[----:B------:R-:W-:Y:S05]  /*0380*/  @!P0 BRA `(.L_x_0) ;  /* 0x0000000400748947 */ /* 0x000fea0003800000 */
[----:B------:R-:W-:Y:S01]  /*0390*/  CS2R R26, SRZ ;  /* 0x00000000001a7805 */ /* 0x000fe2000001ff00 */
[----:B------:R-:W-:-:S06]  /*03a0*/  UMOV UR6, URZ ;  /* 0x000000ff00067c82 */ /* 0x000fcc0008000000 */
.L_x_3:
[----:B------:R-:W-:Y:S01]  /*03b0*/  MOV R7, R21 ;  /* 0x0000001500077202 */ /* 0x000fe20000000f00 */
[----:B------:R-:W-:Y:S01]  /*03c0*/  IMAD.MOV.U32 R6, RZ, RZ, R20 ;  /* 0x000000ffff067224 */ /* 0x000fe200078e0014 */
[----:B------:R-:W-:Y:S06]  /*03d0*/  @!P2 BRA `(.L_x_1) ;  /* 0x00000000003ca947 */ /* 0x000fec0003800000 */
[-C--:B------:R-:W-:Y:S02]  /*03e0*/  ISETP.GE.AND P1, PT, R34, R2.reuse, PT ;  /* 0x000000022200720c */ /* 0x080fe40003f26270 */
[----:B------:R-:W-:Y:S02]  /*03f0*/  CS2R R18, SRZ ;  /* 0x0000000000127805 */ /* 0x000fe4000001ff00 */
[----:B------:R-:W-:Y:S02]  /*0400*/  ISETP.GE.AND P0, PT, R6, R2, PT ;  /* 0x000000020600720c */ /* 0x000fe40003f06270 */
[-C--:B------:R-:W-:Y:S02]  /*0410*/  ISETP.GE.OR P1, PT, R7, R0.reuse, P1 ;  /* 0x000000000700720c */ /* 0x080fe40000f26670 */
[----:B------:R-:W-:-:S11]  /*0420*/  ISETP.GE.OR P0, PT, R33, R0, P0 ;  /* 0x000000002100720c */ /* 0x000fd60000706670 */
[C---:B-----5:R-:W-:Y:S02]  /*0430*/  @!P1 IMAD R17, R3.reuse, R34, R7 ;  /* 0x0000002203119224 */ /* 0x060fe400078e0207 */
[----:B------:R-:W-:Y:S02]  /*0440*/  @!P0 IMAD R15, R3, R6, R33 ;  /* 0x00000006030f8224 */ /* 0x000fe400078e0221 */
[----:B------:R-:W-:-:S04]  /*0450*/  @!P1 IMAD.WIDE R16, R17, 0x8, R12 ;  /* 0x0000000811109825 */ /* 0x000fc800078e020c */
[----:B------:R-:W-:Y:S01]  /*0460*/  @!P0 IMAD.WIDE R14, R15, 0x8, R12 ;  /* 0x000000080f0e8825 */ /* 0x000fe200078e020c */
[----:B------:R-:W2:Y:S05]  /*0470*/  @!P1 LDG.E.64 R18, desc[UR8][R16.64] ;  /* 0x0000000810129981 */ /* 0x000eaa000c1e1b00 */
[----:B------:R-:W3:Y:S04]  /*0480*/  @!P0 LDG.E.64 R14, desc[UR8][R14.64] ;  /* 0x000000080e0e8981 */ /* 0x000ee8000c1e1b00 */
[----:B--2---:R0:W-:Y:S04]  /*0490*/  STS.64 [R9], R18 ;  /* 0x0000001209007388 */ /* 0x0041e80000000a00 */
[----:B---3--:R0:W-:Y:S04]  /*04a0*/  @!P0 STS.64 [R29], R14 ;  /* 0x0000000e1d008388 */ /* 0x0081e80000000a00 */
[----:B------:R0:W-:Y:S01]  /*04b0*/  @P0 STS.64 [R29], RZ ;  /* 0x000000ff1d000388 */ /* 0x0001e20000000a00 */
[----:B------:R-:W-:Y:S05]  /*04c0*/  BRA `(.L_x_2) ;  /* 0x0000000000387947 */ /* 0x000fea0003800000 */
.L_x_1:
        /* <DEDUP_REMOVED lines=13> */
[----:B------:R1:W-:Y:S02]  /*05a0*/  @P0 STS.64 [R30], RZ ;  /* 0x000000ff1e000388 */ /* 0x0003e40000000a00 */
.L_x_2:
[----:B------:R-:W-:Y:S01]  /*05b0*/  BAR.SYNC.DEFER_BLOCKING 0x0 ;  /* 0x0000000000007b1d */ /* 0x000fe20000010000 */
[----:B------:R-:W-:Y:S01]  /*05c0*/  UIADD3 UR6, UPT, UPT, UR6, 0x10, URZ ;  /* 0x0000001006067890 */ /* 0x000fe2000fffe0ff */
[----:B------:R-:W-:Y:S01]  /*05d0*/  @P2 IADD3 R7, PT, PT, R7, 0x10, RZ ;  /* 0x0000001007072810 */ /* 0x000fe20007ffe0ff */
[----:B------:R-:W-:Y:S02]  /*05e0*/  @!P2 VIADD R6, R6, 0x10 ;  /* 0x000000100606a836 */ /* 0x000fe40000000000 */
[----:B------:R-:W-:Y:S02]  /*05f0*/  @!P2 VIADD R34, R34, 0x10 ;  /* 0x000000102222a836 */ /* 0x000fe40000000000 */
[----:B------:R-:W-:Y:S01]  /*0600*/  ISETP.LE.AND P0, PT, R0, UR6, PT ;  /* 0x0000000600007c0c */ /* 0x000fe2000bf03270 */
[----:B------:R-:W-:Y:S01]  /*0610*/  @P2 VIADD R33, R33, 0x10 ;  /* 0x0000001021212836 */ /* 0x000fe20000000000 */
[----:B------:R-:W-:Y:S04]  /*0620*/  LDS.64 R16, [R8] ;  /* 0x0000000008107984 */ /* 0x000fe80000000a00 */
[----:B------:R-:W2:Y:S04]  /*0630*/  LDS.64 R24, [R31] ;  /* 0x000000001f187984 */ /* 0x000ea80000000a00 */
[----:B01----:R-:W-:Y:S04]  /*0640*/  LDS.64 R14, [R8+0x8] ;  /* 0x00000800080e7984 */ /* 0x003fe80000000a00 */
[----:B------:R-:W0:Y:S04]  /*0650*/  LDS.64 R22, [R31+0x88] ;  /* 0x000088001f167984 */ /* 0x000e280000000a00 */
[----:B------:R-:W-:Y:S04]  /*0660*/  LDS.64 R18, [R8+0x10] ;  /* 0x0000100008127984 */ /* 0x000fe80000000a00 */
[----:B------:R-:W1:Y:S01]  /*0670*/  LDS.64 R20, [R31+0x110] ;  /* 0x000110001f147984 */ /* 0x000e620000000a00 */
[----:B--2---:R-:W-:-:S03]  /*0680*/  DFMA R24, R16, R24, R26 ;  /* 0x000000181018722b */ /* 0x004fc6000000001a */
[----:B------:R-:W-:Y:S04]  /*0690*/  LDS.64 R16, [R8+0x18] ;  /* 0x0000180008107984 */ /* 0x000fe80000000a00 */
[----:B------:R-:W2:Y:S01]  /*06a0*/  LDS.64 R26, [R31+0x198] ;  /* 0x000198001f1a7984 */ /* 0x000ea20000000a00 */
[----:B0-----:R-:W-:-:S03]  /*06b0*/  DFMA R22, R14, R22, R24 ;  /* 0x000000160e16722b */ /* 0x001fc60000000018 */
[----:B------:R-:W-:Y:S04]  /*06c0*/  LDS.64 R14, [R8+0x20] ;  /* 0x00002000080e7984 */ /* 0x000fe80000000a00 */
[----:B------:R-:W0:Y:S01]  /*06d0*/  LDS.64 R24, [R31+0x220] ;  /* 0x000220001f187984 */ /* 0x000e220000000a00 */
[----:B-1----:R-:W-:-:S03]  /*06e0*/  DFMA R20, R18, R20, R22 ;  /* 0x000000141214722b */ /* 0x002fc60000000016 */
        /* <DEDUP_REMOVED lines=32> */
[----:B0-----:R-:W-:-:S08]  /*08f0*/  DFMA R14, R14, R16, R22 ;  /* 0x000000100e0e722b */ /* 0x001fd00000000016 */
[----:B-1----:R-:W-:Y:S01]  /*0900*/  DFMA R14, R18, R20, R14 ;  /* 0x00000014120e722b */ /* 0x002fe2000000000e */
[----:B------:R-:W-:Y:S01]  /*0910*/  MOV R21, R7 ;  /* 0x0000000700157202 */ /* 0x000fe20000000f00 */
[----:B------:R-:W-:-:S06]  /*0920*/  IMAD.MOV.U32 R20, RZ, RZ, R6 ;  /* 0x000000ffff147224 */ /* 0x000fcc00078e0006 */
[----:B--2---:R-:W-:Y:S01]  /*0930*/  DFMA R26, R24, R26, R14 ;  /* 0x0000001a181a722b */ /* 0x004fe2000000000e */
[----:B------:R-:W-:Y:S06]  /*0940*/  BAR.SYNC.DEFER_BLOCKING 0x0 ;  /* 0x0000000000007b1d */ /* 0x000fec0000010000 */
[----:B------:R-:W-:Y:S05]  /*0950*/  @!P0 BRA `(.L_x_3) ;  /* 0xfffffff800948947 */ /* 0x000fea000383ffff */
.L_x_0:
[----:B------:R-:W0:Y:S01]  /*0960*/  S2R R6, SR_TID.X ;  /* 0x0000000000067919 */ /* 0x000e220000002100 */
[----:B------:R-:W-:Y:S01]  /*0970*/  VIADD R19, R5, UR5 ;  /* 0x0000000505137c36 */ /* 0x000fe20008000000 */
[----:B0-----:R-:W-:-:S04]  /*0980*/  IADD3 R6, PT, PT, R6, UR4, RZ ;  /* 0x0000000406067c10 */ /* 0x001fc8000fffe0ff */
[----:B------:R-:W-:-:S04]  /*0990*/  ISETP.GT.U32.AND P0, PT, R19, R6, PT ;  /* 0x000000061300720c */ /* 0x000fc80003f04070 */
[----:B------:R-:W-:-:S13]  /*09a0*/  ISETP.GE.OR P0, PT, R6, R2, P0 ;  /* 0x000000020600720c */ /* 0x000fda0000706670 */
[----:B-----5:R-:W-:Y:S01]  /*09b0*/  @!P0 IMAD R19, R4, R19, R6 ;  /* 0x0000001304138224 */ /* 0x020fe200078e0206 */
[----:B------:R-:W0:Y:S03]  /*09c0*/  @!P0 LDC.64 R14, c[0x0][0x3b0] ;  /* 0x0000ec00ff0e8b82 */ /* 0x000e260000000a00 */
[----:B------:R-:W-:-:S05]  /*09d0*/  @!P0 IMAD.WIDE R18, R19, 0x8, R10 ;  /* 0x0000000813128825 */ /* 0x000fca00078e020a */
[----:B------:R-:W0:Y:S01]  /*09e0*/  @!P0 LDG.E.64 R6, desc[UR8][R18.64] ;  /* 0x0000000812068981 */ /* 0x000e22000c1e1b00 */
[----:B------:R-:W1:Y:S01]  /*09f0*/  @!P0 LDC.64 R16, c[0x0][0x398] ;  /* 0x0000e600ff108b82 */ /* 0x000e620000000a00 */
[----:B------:R-:W-:Y:S01]  /*0a00*/  UIADD3 UR5, UPT, UPT, UR5, 0x10, URZ ;  /* 0x0000001005057890 */ /* 0x000fe2000fffe0ff */
[----:B------:R-:W-:Y:S02]  /*0a10*/  @P2 VIADD R20, R20, 0x10 ;  /* 0x0000001014142836 */ /* 0x000fe40000000000 */
[----:B------:R-:W-:Y:S01]  /*0a20*/  @!P2 VIADD R33, R33, 0x10 ;  /* 0x000000102121a836 */ /* 0x000fe20000000000 */
[----:B0-----:R-:W-:-:S08]  /*0a30*/  @!P0 DMUL R6, R6, R14 ;  /* 0x0000000e06068228 */ /* 0x001fd00000000000 */
[----:B-1----:R-:W-:-:S07]  /*0a40*/  @!P0 DFMA R6, R26, R16, R6 ;  /* 0x000000101a06822b */ /* 0x002fce0000000006 */
[----:B------:R0:W-:Y:S01]  /*0a50*/  @!P0 STG.E.64 desc[UR8][R18.64], R6 ;  /* 0x0000000612008986 */ /* 0x0001e2000c101b08 */
[----:B------:R-:W-:-:S13]  /*0a60*/  ISETP.LE.AND P0, PT, R2, UR5, PT ;  /* 0x0000000502007c0c */ /* 0x000fda000bf03270 */
[----:B0-----:R-:W-:Y:S05]  /*0a70*/  @!P0 BRA `(.L_x_4) ;  /* 0xfffffff800248947 */ /* 0x001fea000383ffff */
[----:B------:R-:W0:Y:S01]  /*0a80*/  LDCU UR5, c[0x0][0x380] ;  /* 0x00007000ff0577ac */ /* 0x000e220008000800 */
[----:B------:R-:W-:-:S06]  /*0a90*/  UIADD3 UR4, UPT, UPT, UR4, 0x10, URZ ;  /* 0x0000001004047890 */ /* 0x000fcc000fffe0ff */
[----:B------:R-:W-:Y:S02]  /*0aa0*/  ISETP.LE.AND P0, PT, R2, UR4, PT ;  /* 0x0000000402007c0c */ /* 0x000fe4000bf03270 */
[----:B0-----:R-:W-:-:S13]  /*0ab0*/  ISETP.NE.AND P1, PT, RZ, UR5, PT ;  /* 0x00000005ff007c0c */ /* 0x001fda000bf25270 */
[----:B------:R-:W-:Y:S01]  /*0ac0*/  @P1 IADD3 R34, PT, PT, R34, 0x10, RZ ;  /* 0x0000001022221810 */ /* 0x000fe20007ffe0ff */
[----:B------:R-:W-:Y:S01]  /*0ad0*/  @!P1 VIADD R21, R21, 0x10 ;  /* 0x0000001015159836 */ /* 0x000fe20000000000 */
[----:B------:R-:W-:Y:S06]  /*0ae0*/  @!P0 BRA `(.L_x_5) ;  /* 0xfffffff400f08947 */ /* 0x000fec000383ffff */
[----:B------:R-:W-:Y:S05]  /*0af0*/  EXIT ;  /* 0x000000000000794d */ /* 0x000fea0003800000 */
.L_x_6:
[----:B------:R-:W-:-:S00]  /*0b00*/  BRA `(.L_x_6) ;  /* 0xfffffffc00fc7947 */ /* 0x000fc0000383ffff */
[----:B------:R-:W-:-:S00]  /*0b10*/  NOP ;  /* 0x0000000000007918 */ /* 0x000fc00000000000 */
        /* <DEDUP_REMOVED lines=14> */
.L_x_7:


//--------------------- .nv.shared._Z39dsyrk_custom_simple_1block_batch_kerneliPiS_dPPKdS_dPPdS_ --------------------------
	.section	.nv.shared._Z39dsyrk_custom_simple_1block_batch_kerneliPiS_dPPKdS_dPPdS_,"aw",@nobits
	.sectionflags	@""
	.align	8
.nv.shared._Z39dsyrk_custom_simple_1block_batch_kerneliPiS_dPPKdS_dPPdS_:
	.zero		5376


//--------------------- .nv.shared.reserved.0     --------------------------
	.section	.nv.shared.reserved.0,"aw",@nobits
	.weak		__nv_reservedSMEM_offset_0_alias
	.size		__nv_reservedSMEM_offset_0_alias, 0, 64
	.other		__nv_reservedSMEM_offset_0_alias,@"STO_CUDA_RESERVED_SHARED STV_DEFAULT"
__nv_reservedSMEM_offset_0_alias:
	.zero		0
	.zero		64


//--------------------- .nv.constant0._Z39dsyrk_custom_simple_1block_batch_kerneliPiS_dPPKdS_dPPdS_ --------------------------
	.section	.nv.constant0._Z39dsyrk_custom_simple_1block_batch_kerneliPiS_dPPKdS_dPPdS_,"a",@progbits
	.sectionflags	@""
	.align	4
.nv.constant0._Z39dsyrk_custom_simple_1block_batch_kerneliPiS_dPPKdS_dPPdS_:
	.zero		968


//--------------------- SYMBOLS --------------------------

	.type		.nv.reservedSmem.offset0,@object
	.size		.nv.reservedSmem.offset0,0x4
	.type		.nv.reservedSmem.cap,@object
	.size		.nv.reservedSmem.cap,0x4
